//
// Generated by NVIDIA NVVM Compiler
//
// Compiler Build ID: CL-36424714
// Cuda compilation tools, release 13.0, V13.0.88
// Based on NVVM 20.0.0
//

.version 9.0
.target sm_100
.address_size 64

	// .globl	_Z9matrixMulPiS_S_
// _ZZ9matrixMulPiS_S_E3s_A has been demoted
// _ZZ9matrixMulPiS_S_E3s_B has been demoted

.visible .entry _Z9matrixMulPiS_S_(
	.param .u64 .ptr .align 1 _Z9matrixMulPiS_S__param_0,
	.param .u64 .ptr .align 1 _Z9matrixMulPiS_S__param_1,
	.param .u64 .ptr .align 1 _Z9matrixMulPiS_S__param_2
)
{
	.reg .pred 	%p<9>;
	.reg .b32 	%r<143>;
	.reg .b64 	%rd<16>;
	// demoted variable
	.shared .align 4 .b8 _ZZ9matrixMulPiS_S_E3s_A[4096];
	// demoted variable
	.shared .align 4 .b8 _ZZ9matrixMulPiS_S_E3s_B[4096];
	ld.param.u64 	%rd6, [_Z9matrixMulPiS_S__param_0];
	ld.param.u64 	%rd7, [_Z9matrixMulPiS_S__param_1];
	ld.param.u64 	%rd5, [_Z9matrixMulPiS_S__param_2];
	cvta.to.global.u64 	%rd1, %rd7;
	cvta.to.global.u64 	%rd8, %rd6;
	mov.u32 	%r24, %tid.x;
	mov.u32 	%r25, %tid.y;
	mov.u32 	%r26, %ctaid.x;
	mov.u32 	%r27, %ctaid.y;
	shl.b32 	%r28, %r27, 5;
	add.s32 	%r1, %r28, %r25;
	shl.b32 	%r29, %r26, 5;
	add.s32 	%r2, %r29, %r24;
	sub.s32 	%r3, 1024, %r24;
	shl.b32 	%r30, %r25, 7;
	mov.u32 	%r31, _ZZ9matrixMulPiS_S_E3s_A;
	add.s32 	%r4, %r31, %r30;
	shl.b32 	%r32, %r24, 2;
	add.s32 	%r5, %r4, %r32;
	shl.b32 	%r6, %r1, 10;
	or.b32  	%r33, %r6, %r24;
	sub.s32 	%r7, 1024, %r25;
	mov.u32 	%r34, _ZZ9matrixMulPiS_S_E3s_B;
	add.s32 	%r10, %r34, %r32;
	add.s32 	%r8, %r10, %r30;
	shl.b32 	%r35, %r25, 10;
	add.s32 	%r138, %r2, %r35;
	mul.wide.u32 	%rd9, %r33, 4;
	add.s64 	%rd15, %rd8, %rd9;
	mov.b32 	%r137, 0;
	mov.u32 	%r139, %r137;
	mov.u32 	%r140, %r137;
$L__BB0_1:
	setp.gt.u32 	%p1, %r1, 1023;
	setp.ge.u32 	%p2, %r137, %r3;
	mov.b32 	%r141, 0;
	or.pred  	%p3, %p1, %p2;
	@%p3 bra 	$L__BB0_3;
	ld.global.u32 	%r141, [%rd15];
$L__BB0_3:
	setp.gt.u32 	%p4, %r2, 1023;
	st.shared.u32 	[%r5], %r141;
	setp.ge.u32 	%p5, %r137, %r7;
	mov.b32 	%r142, 0;
	or.pred  	%p6, %p4, %p5;
	@%p6 bra 	$L__BB0_5;
	mul.wide.u32 	%rd10, %r138, 4;
	add.s64 	%rd11, %rd1, %rd10;
	ld.global.u32 	%r142, [%rd11];
$L__BB0_5:
	st.shared.u32 	[%r8], %r142;
	bar.sync 	0;
	ld.shared.u32 	%r40, [%r4];
	ld.shared.u32 	%r41, [%r10];
	mad.lo.s32 	%r42, %r41, %r40, %r140;
	ld.shared.u32 	%r43, [%r4+4];
	ld.shared.u32 	%r44, [%r10+128];
	mad.lo.s32 	%r45, %r44, %r43, %r42;
	ld.shared.u32 	%r46, [%r4+8];
	ld.shared.u32 	%r47, [%r10+256];
	mad.lo.s32 	%r48, %r47, %r46, %r45;
	ld.shared.u32 	%r49, [%r4+12];
	ld.shared.u32 	%r50, [%r10+384];
	mad.lo.s32 	%r51, %r50, %r49, %r48;
	ld.shared.u32 	%r52, [%r4+16];
	ld.shared.u32 	%r53, [%r10+512];
	mad.lo.s32 	%r54, %r53, %r52, %r51;
	ld.shared.u32 	%r55, [%r4+20];
	ld.shared.u32 	%r56, [%r10+640];
	mad.lo.s32 	%r57, %r56, %r55, %r54;
	ld.shared.u32 	%r58, [%r4+24];
	ld.shared.u32 	%r59, [%r10+768];
	mad.lo.s32 	%r60, %r59, %r58, %r57;
	ld.shared.u32 	%r61, [%r4+28];
	ld.shared.u32 	%r62, [%r10+896];
	mad.lo.s32 	%r63, %r62, %r61, %r60;
	ld.shared.u32 	%r64, [%r4+32];
	ld.shared.u32 	%r65, [%r10+1024];
	mad.lo.s32 	%r66, %r65, %r64, %r63;
	ld.shared.u32 	%r67, [%r4+36];
	ld.shared.u32 	%r68, [%r10+1152];
	mad.lo.s32 	%r69, %r68, %r67, %r66;
	ld.shared.u32 	%r70, [%r4+40];
	ld.shared.u32 	%r71, [%r10+1280];
	mad.lo.s32 	%r72, %r71, %r70, %r69;
	ld.shared.u32 	%r73, [%r4+44];
	ld.shared.u32 	%r74, [%r10+1408];
	mad.lo.s32 	%r75, %r74, %r73, %r72;
	ld.shared.u32 	%r76, [%r4+48];
	ld.shared.u32 	%r77, [%r10+1536];
	mad.lo.s32 	%r78, %r77, %r76, %r75;
	ld.shared.u32 	%r79, [%r4+52];
	ld.shared.u32 	%r80, [%r10+1664];
	mad.lo.s32 	%r81, %r80, %r79, %r78;
	ld.shared.u32 	%r82, [%r4+56];
	ld.shared.u32 	%r83, [%r10+1792];
	mad.lo.s32 	%r84, %r83, %r82, %r81;
	ld.shared.u32 	%r85, [%r4+60];
	ld.shared.u32 	%r86, [%r10+1920];
	mad.lo.s32 	%r87, %r86, %r85, %r84;
	ld.shared.u32 	%r88, [%r4+64];
	ld.shared.u32 	%r89, [%r10+2048];
	mad.lo.s32 	%r90, %r89, %r88, %r87;
	ld.shared.u32 	%r91, [%r4+68];
	ld.shared.u32 	%r92, [%r10+2176];
	mad.lo.s32 	%r93, %r92, %r91, %r90;
	ld.shared.u32 	%r94, [%r4+72];
	ld.shared.u32 	%r95, [%r10+2304];
	mad.lo.s32 	%r96, %r95, %r94, %r93;
	ld.shared.u32 	%r97, [%r4+76];
	ld.shared.u32 	%r98, [%r10+2432];
	mad.lo.s32 	%r99, %r98, %r97, %r96;
	ld.shared.u32 	%r100, [%r4+80];
	ld.shared.u32 	%r101, [%r10+2560];
	mad.lo.s32 	%r102, %r101, %r100, %r99;
	ld.shared.u32 	%r103, [%r4+84];
	ld.shared.u32 	%r104, [%r10+2688];
	mad.lo.s32 	%r105, %r104, %r103, %r102;
	ld.shared.u32 	%r106, [%r4+88];
	ld.shared.u32 	%r107, [%r10+2816];
	mad.lo.s32 	%r108, %r107, %r106, %r105;
	ld.shared.u32 	%r109, [%r4+92];
	ld.shared.u32 	%r110, [%r10+2944];
	mad.lo.s32 	%r111, %r110, %r109, %r108;
	ld.shared.u32 	%r112, [%r4+96];
	ld.shared.u32 	%r113, [%r10+3072];
	mad.lo.s32 	%r114, %r113, %r112, %r111;
	ld.shared.u32 	%r115, [%r4+100];
	ld.shared.u32 	%r116, [%r10+3200];
	mad.lo.s32 	%r117, %r116, %r115, %r114;
	ld.shared.u32 	%r118, [%r4+104];
	ld.shared.u32 	%r119, [%r10+3328];
	mad.lo.s32 	%r120, %r119, %r118, %r117;
	ld.shared.u32 	%r121, [%r4+108];
	ld.shared.u32 	%r122, [%r10+3456];
	mad.lo.s32 	%r123, %r122, %r121, %r120;
	ld.shared.u32 	%r124, [%r4+112];
	ld.shared.u32 	%r125, [%r10+3584];
	mad.lo.s32 	%r126, %r125, %r124, %r123;
	ld.shared.u32 	%r127, [%r4+116];
	ld.shared.u32 	%r128, [%r10+3712];
	mad.lo.s32 	%r129, %r128, %r127, %r126;
	ld.shared.u32 	%r130, [%r4+120];
	ld.shared.u32 	%r131, [%r10+3840];
	mad.lo.s32 	%r132, %r131, %r130, %r129;
	ld.shared.u32 	%r133, [%r4+124];
	ld.shared.u32 	%r134, [%r10+3968];
	mad.lo.s32 	%r140, %r134, %r133, %r132;
	bar.sync 	0;
	add.s32 	%r139, %r139, 1;
	add.s32 	%r138, %r138, 32768;
	add.s32 	%r137, %r137, 32;
	add.s64 	%rd15, %rd15, 128;
	setp.ne.s32 	%p7, %r139, 32;
	@%p7 bra 	$L__BB0_1;
	max.u32 	%r135, %r1, %r2;
	setp.gt.u32 	%p8, %r135, 1023;
	@%p8 bra 	$L__BB0_8;
	add.s32 	%r136, %r6, %r2;
	cvta.to.global.u64 	%rd12, %rd5;
	mul.wide.u32 	%rd13, %r136, 4;
	add.s64 	%rd14, %rd12, %rd13;
	st.global.u32 	[%rd14], %r140;
$L__BB0_8:
	ret;

}


// ===== COMPILED SASS (sm_100) =====

	.target	sm_100

	.elftype	@"ET_EXEC"


//--------------------- .note.nv.tkinfo           --------------------------
	.section	.note.nv.tkinfo,"",@"SHT_NOTE"
	.sectionflags	@"SHF_NOTE_NV_TKINFO"
	.tkinfo
        /*0018*/ 	.word	0x00000002
        /*0030*/ 	.string	""
        /*0030*/ 	.string	"ptxas"
        /*0030*/ 	.string	"Cuda compilation tools, release 13.0, V13.0.88"
        /*0030*/ 	.string	"Build cuda_13.0.r13.0/compiler.36424714_0"
        /*0030*/ 	.string	"-arch sm_100 -m 64 "



//--------------------- .note.nv.cuinfo           --------------------------
	.section	.note.nv.cuinfo,"",@"SHT_NOTE"
	.sectionflags	@"SHF_NOTE_NV_CUINFO"
        /*0018*/ 	.short	0x0002
        /*001a*/ 	.short	0x0064
        /*001c*/ 	.short	0x0082
	.zero		2


//--------------------- .nv.info                  --------------------------
	.section	.nv.info,"",@"SHT_CUDA_INFO"
	.align	4


	//----- nvinfo : EIATTR_REGCOUNT
	.align		4
        /*0000*/ 	.byte	0x04, 0x2f
        /*0002*/ 	.short	(.L_1 - .L_0)
	.align		4
.L_0:
        /*0004*/ 	.word	index@(_Z9matrixMulPiS_S_)
        /*0008*/ 	.word	0x00000020


	//----- nvinfo : EIATTR_FRAME_SIZE
	.align		4
.L_1:
        /*000c*/ 	.byte	0x04, 0x11
        /*000e*/ 	.short	(.L_3 - .L_2)
	.align		4
.L_2:
        /*0010*/ 	.word	index@(_Z9matrixMulPiS_S_)
        /*0014*/ 	.word	0x00000000


	//----- nvinfo : EIATTR_MIN_STACK_SIZE
	.align		4
.L_3:
        /*0018*/ 	.byte	0x04, 0x12
        /*001a*/ 	.short	(.L_5 - .L_4)
	.align		4
.L_4:
        /*001c*/ 	.word	index@(_Z9matrixMulPiS_S_)
        /*0020*/ 	.word	0x00000000
.L_5:


//--------------------- .nv.compat                --------------------------
	.section	.nv.compat,"",@"SHT_CUDA_COMPAT_INFO"
	.align	4
        /*0000*/ 	.byte	0x02, 0x09, 0x00, 0x00, 0x02, 0x02, 0x01, 0x00, 0x02, 0x05, 0x05, 0x00, 0x03, 0x07, 0x01, 0x01
        /*0010*/ 	.byte	0x02, 0x03, 0x00, 0x00, 0x02, 0x06, 0x01, 0x00, 0x04, 0x0b, 0x08, 0x00, 0x09, 0x00, 0x00, 0x00
        /*0020*/ 	.byte	0x00, 0x00, 0x00, 0x00


//--------------------- .nv.info._Z9matrixMulPiS_S_ --------------------------
	.section	.nv.info._Z9matrixMulPiS_S_,"",@"SHT_CUDA_INFO"
	.sectionflags	@""
	.align	4


	//----- nvinfo : EIATTR_CUDA_API_VERSION
	.align		4
        /*0000*/ 	.byte	0x04, 0x37
        /*0002*/ 	.short	(.L_7 - .L_6)
.L_6:
        /*0004*/ 	.word	0x00000082


	//----- nvinfo : EIATTR_KPARAM_INFO
	.align		4
.L_7:
        /*0008*/ 	.byte	0x04, 0x17
        /*000a*/ 	.short	(.L_9 - .L_8)
.L_8:
        /*000c*/ 	.word	0x00000000
        /*0010*/ 	.short	0x0002
        /*0012*/ 	.short	0x0010
        /*0014*/ 	.byte	0x00, 0xf5, 0x21, 0x00


	//----- nvinfo : EIATTR_KPARAM_INFO
	.align		4
.L_9:
        /*0018*/ 	.byte	0x04, 0x17
        /*001a*/ 	.short	(.L_11 - .L_10)
.L_10:
        /*001c*/ 	.word	0x00000000
        /*0020*/ 	.short	0x0001
        /*0022*/ 	.short	0x0008
        /*0024*/ 	.byte	0x00, 0xf5, 0x21, 0x00


	//----- nvinfo : EIATTR_KPARAM_INFO
	.align		4
.L_11:
        /*0028*/ 	.byte	0x04, 0x17
        /*002a*/ 	.short	(.L_13 - .L_12)
.L_12:
        /*002c*/ 	.word	0x00000000
        /*0030*/ 	.short	0x0000
        /*0032*/ 	.short	0x0000
        /*0034*/ 	.byte	0x00, 0xf5, 0x21, 0x00


	//----- nvinfo : EIATTR_SPARSE_MMA_MASK
	.align		4
.L_13:
        /*0038*/ 	.byte	0x03, 0x50
        /*003a*/ 	.short	0x0000


	//----- nvinfo : EIATTR_MAXREG_COUNT
	.align		4
        /*003c*/ 	.byte	0x03, 0x1b
        /*003e*/ 	.short	0x00ff


	//----- nvinfo : EIATTR_NUM_BARRIERS
	.align		4
        /*0040*/ 	.byte	0x02, 0x4c
        /*0042*/ 	.byte	0x01
	.zero		1


	//----- nvinfo : EIATTR_MERCURY_ISA_VERSION
	.align		4
        /*0044*/ 	.byte	0x03, 0x5f
        /*0046*/ 	.short	0x0101


	//----- nvinfo : EIATTR_VRC_CTA_INIT_COUNT
	.align		4
        /*0048*/ 	.byte	0x02, 0x4a
	.zero		1
	.zero		1


	//----- nvinfo : EIATTR_EXIT_INSTR_OFFSETS
	.align		4
        /*004c*/ 	.byte	0x04, 0x1c
        /*004e*/ 	.short	(.L_15 - .L_14)


	//   ....[0]....
.L_14:
        /*0050*/ 	.word	0x000007d0


	//   ....[1]....
        /*0054*/ 	.word	0x00000820


	//----- nvinfo : EIATTR_CBANK_PARAM_SIZE
	.align		4
.L_15:
        /*0058*/ 	.byte	0x03, 0x19
        /*005a*/ 	.short	0x0018


	//----- nvinfo : EIATTR_PARAM_CBANK
	.align		4
        /*005c*/ 	.byte	0x04, 0x0a
        /*005e*/ 	.short	(.L_17 - .L_16)
	.align		4
.L_16:
        /*0060*/ 	.word	index@(.nv.constant0._Z9matrixMulPiS_S_)
        /*0064*/ 	.short	0x0380
        /*0066*/ 	.short	0x0018


	//----- nvinfo : EIATTR_SW_WAR
	.align		4
.L_17:
        /*0068*/ 	.byte	0x04, 0x36
        /*006a*/ 	.short	(.L_19 - .L_18)
.L_18:
        /*006c*/ 	.word	0x00000008
.L_19:


//--------------------- .nv.callgraph             --------------------------
	.section	.nv.callgraph,"",@"SHT_CUDA_CALLGRAPH"
	.align	4
	.sectionentsize	8
	.align		4
        /*0000*/ 	.word	0x00000000
	.align		4
        /*0004*/ 	.word	0xffffffff
	.align		4
        /*0008*/ 	.word	0x00000000
	.align		4
        /*000c*/ 	.word	0xfffffffe
	.align		4
        /*0010*/ 	.word	0x00000000
	.align		4
        /*0014*/ 	.word	0xfffffffd
	.align		4
        /*0018*/ 	.word	0x00000000
	.align		4
        /*001c*/ 	.word	0xfffffffc


//--------------------- .text._Z9matrixMulPiS_S_  --------------------------
	.section	.text._Z9matrixMulPiS_S_,"ax",@progbits
	.align	128
        .global         _Z9matrixMulPiS_S_
        .type           _Z9matrixMulPiS_S_,@function
        .size           _Z9matrixMulPiS_S_,(.L_x_2 - _Z9matrixMulPiS_S_)
        .other          _Z9matrixMulPiS_S_,@"STO_CUDA_ENTRY STV_DEFAULT"
_Z9matrixMulPiS_S_:
.text._Z9matrixMulPiS_S_:
[----:B------:R-:W-:Y:S01]  /*0000*/  LDC R1, c[0x0][0x37c] ;  /* 0x0000df00ff017b82 */ /* 0x000fe20000000800 */
[----:B------:R-:W0:Y:S07]  /*0010*/  S2R R4, SR_TID.Y ;  /* 0x0000000000047919 */ /* 0x000e2e0000002200 */
[----:B------:R-:W1:Y:S01]  /*0020*/  S2UR UR6, SR_CgaCtaId ;  /* 0x00000000000679c3 */ /* 0x000e620000008800 */
[----:B------:R-:W-:Y:S01]  /*0030*/  UMOV UR4, 0x400 ;  /* 0x0000040000047882 */ /* 0x000fe20000000000 */
[----:B------:R-:W-:Y:S01]  /*0040*/  HFMA2 R25, -RZ, RZ, 0, 0 ;  /* 0x00000000ff197431 */ /* 0x000fe200000001ff */
[----:B------:R-:W2:Y:S01]  /*0050*/  S2R R19, SR_CTAID.Y ;  /* 0x0000000000137919 */ /* 0x000ea20000002600 */
[----:B------:R-:W-:Y:S01]  /*0060*/  UIADD3 UR5, UPT, UPT, UR4, 0x1000, URZ ;  /* 0x0000100004057890 */ /* 0x000fe2000fffe0ff */
[----:B------:R-:W3:Y:S01]  /*0070*/  LDCU.64 UR8, c[0x0][0x358] ;  /* 0x00006b00ff0877ac */ /* 0x000ee20008000a00 */
[----:B------:R-:W4:Y:S02]  /*0080*/  S2R R16, SR_TID.X ;  /* 0x0000000000107919 */ /* 0x000f240000002100 */
[----:B------:R-:W5:Y:S01]  /*0090*/  LDC.64 R2, c[0x0][0x380] ;  /* 0x0000e000ff027b82 */ /* 0x000f620000000a00 */
[----:B------:R-:W3:Y:S01]  /*00a0*/  S2R R9, SR_CTAID.X ;  /* 0x0000000000097919 */ /* 0x000ee20000002500 */
[----:B-1----:R-:W-:-:S02]  /*00b0*/  ULEA UR4, UR6, UR4, 0x18 ;  /* 0x0000000406047291 */ /* 0x002fc4000f8ec0ff */
[----:B------:R-:W-:-:S04]  /*00c0*/  ULEA UR5, UR6, UR5, 0x18 ;  /* 0x0000000506057291 */ /* 0x000fc8000f8ec0ff */
[C---:B0-----:R-:W-:Y:S01]  /*00d0*/  LEA R17, R4.reuse, UR4, 0x7 ;  /* 0x0000000404117c11 */ /* 0x041fe2000f8e38ff */
[----:B------:R-:W-:Y:S01]  /*00e0*/  UMOV UR4, URZ ;  /* 0x000000ff00047c82 */ /* 0x000fe20008000000 */
[----:B------:R-:W-:Y:S02]  /*00f0*/  IADD3 R6, PT, PT, -R4, 0x400, RZ ;  /* 0x0000040004067810 */ /* 0x000fe40007ffe1ff */
[----:B--2---:R-:W-:-:S04]  /*0100*/  LEA R19, R19, R4, 0x5 ;  /* 0x0000000413137211 */ /* 0x004fc800078e28ff */
[----:B------:R-:W-:Y:S02]  /*0110*/  SHF.L.U32 R7, R19, 0xa, RZ ;  /* 0x0000000a13077819 */ /* 0x000fe400000006ff */
[----:B----4-:R-:W-:Y:S02]  /*0120*/  IADD3 R18, PT, PT, -R16, 0x400, RZ ;  /* 0x0000040010127810 */ /* 0x010fe40007ffe1ff */
[-C--:B------:R-:W-:Y:S02]  /*0130*/  LOP3.LUT R5, R7, R16.reuse, RZ, 0xfc, !PT ;  /* 0x0000001007057212 */ /* 0x080fe400078efcff */
[----:B---3--:R-:W-:-:S03]  /*0140*/  LEA R20, R9, R16, 0x5 ;  /* 0x0000001009147211 */ /* 0x008fc600078e28ff */
[----:B-----5:R-:W-:Y:S01]  /*0150*/  IMAD.WIDE.U32 R2, R5, 0x4, R2 ;  /* 0x0000000405027825 */ /* 0x020fe200078e0002 */
[C---:B------:R-:W-:Y:S01]  /*0160*/  LEA R5, R16.reuse, UR5, 0x2 ;  /* 0x0000000510057c11 */ /* 0x040fe2000f8e10ff */
[----:B------:R-:W-:Y:S01]  /*0170*/  UMOV UR5, URZ ;  /* 0x000000ff00057c82 */ /* 0x000fe20008000000 */
[----:B------:R-:W-:Y:S02]  /*0180*/  LEA R16, R16, R17, 0x2 ;  /* 0x0000001110107211 */ /* 0x000fe400078e10ff */
[----:B------:R-:W-:Y:S02]  /*0190*/  MOV R0, R2 ;  /* 0x0000000200007202 */ /* 0x000fe40000000f00 */
[C---:B------:R-:W-:Y:S02]  /*01a0*/  LEA R2, R4.reuse, R20, 0xa ;  /* 0x0000001404027211 */ /* 0x040fe400078e50ff */
[----:B------:R-:W-:-:S07]  /*01b0*/  LEA R4, R4, R5, 0x7 ;  /* 0x0000000504047211 */ /* 0x000fce00078e38ff */
.L_x_0:
[----:B------:R-:W-:Y:S02]  /*01c0*/  ISETP.LE.U32.AND P0, PT, R6, UR4, PT ;  /* 0x0000000406007c0c */ /* 0x000fe4000bf03070 */
[----:B------:R-:W-:Y:S02]  /*01d0*/  ISETP.LE.U32.AND P1, PT, R18, UR4, PT ;  /* 0x0000000412007c0c */ /* 0x000fe4000bf23070 */
[----:B------:R-:W-:Y:S02]  /*01e0*/  ISETP.GT.U32.OR P0, PT, R20, 0x3ff, P0 ;  /* 0x000003ff1400780c */ /* 0x000fe40000704470 */
[----:B------:R-:W-:Y:S02]  /*01f0*/  ISETP.GT.U32.OR P1, PT, R19, 0x3ff, P1 ;  /* 0x000003ff1300780c */ /* 0x000fe40000f24470 */
[----:B------:R-:W-:Y:S02]  /*0200*/  MOV R29, RZ ;  /* 0x000000ff001d7202 */ /* 0x000fe40000000f00 */
[----:B------:R-:W-:-:S07]  /*0210*/  MOV R26, RZ ;  /* 0x000000ff001a7202 */ /* 0x000fce0000000f00 */
[----:B------:R-:W0:Y:S02]  /*0220*/  @!P0 LDC.64 R22, c[0x0][0x388] ;  /* 0x0000e200ff168b82 */ /* 0x000e240000000a00 */
[----:B------:R-:W-:Y:S02]  /*0230*/  @!P1 MOV R8, R0 ;  /* 0x0000000000089202 */ /* 0x000fe40000000f00 */
[----:B------:R-:W-:-:S05]  /*0240*/  @!P1 MOV R9, R3 ;  /* 0x0000000300099202 */ /* 0x000fca0000000f00 */
[----:B------:R-:W2:Y:S01]  /*0250*/  @!P1 LDG.E R29, desc[UR8][R8.64] ;  /* 0x00000008081d9981 */ /* 0x000ea2000c1e1900 */
[----:B0-----:R-:W-:-:S05]  /*0260*/  @!P0 IMAD.WIDE.U32 R22, R2, 0x4, R22 ;  /* 0x0000000402168825 */ /* 0x001fca00078e0016 */
[----:B------:R-:W3:Y:S01]  /*0270*/  @!P0 LDG.E R26, desc[UR8][R22.64] ;  /* 0x00000008161a8981 */ /* 0x000ee2000c1e1900 */
[----:B------:R-:W-:-:S03]  /*0280*/  UIADD3 UR5, UPT, UPT, UR5, 0x1, URZ ;  /* 0x0000000105057890 */ /* 0x000fc6000fffe0ff */
[----:B--2---:R-:W-:Y:S04]  /*0290*/  STS [R16], R29 ;  /* 0x0000001d10007388 */ /* 0x004fe80000000800 */
[----:B---3--:R-:W-:Y:S01]  /*02a0*/  STS [R4], R26 ;  /* 0x0000001a04007388 */ /* 0x008fe20000000800 */
[----:B------:R-:W-:Y:S06]  /*02b0*/  BAR.SYNC.DEFER_BLOCKING 0x0 ;  /* 0x0000000000007b1d */ /* 0x000fec0000010000 */
[----:B------:R-:W-:Y:S04]  /*02c0*/  LDS R24, [R5] ;  /* 0x0000000005187984 */ /* 0x000fe80000000800 */
[----:B------:R-:W0:Y:S04]  /*02d0*/  LDS.128 R12, [R17] ;  /* 0x00000000110c7984 */ /* 0x000e280000000c00 */
[----:B------:R-:W1:Y:S04]  /*02e0*/  LDS R22, [R5+0x80] ;  /* 0x0000800005167984 */ /* 0x000e680000000800 */
[----:B------:R-:W2:Y:S04]  /*02f0*/  LDS R27, [R5+0x100] ;  /* 0x00010000051b7984 */ /* 0x000ea80000000800 */
[----:B------:R-:W3:Y:S04]  /*0300*/  LDS R28, [R5+0x180] ;  /* 0x00018000051c7984 */ /* 0x000ee80000000800 */
[----:B------:R-:W-:Y:S04]  /*0310*/  LDS R21, [R5+0x200] ;  /* 0x0002000005157984 */ /* 0x000fe80000000800 */
[----:B------:R-:W4:Y:S04]  /*0320*/  LDS.128 R8, [R17+0x10] ;  /* 0x0000100011087984 */ /* 0x000f280000000c00 */
[----:B------:R-:W-:Y:S04]  /*0330*/  LDS R26, [R5+0x380] ;  /* 0x00038000051a7984 */ /* 0x000fe80000000800 */
[----:B------:R-:W-:Y:S01]  /*0340*/  LDS R23, [R5+0x400] ;  /* 0x0004000005177984 */ /* 0x000fe20000000800 */
[----:B0-----:R-:W-:-:S03]  /*0350*/  IMAD R12, R12, R24, R25 ;  /* 0x000000180c0c7224 */ /* 0x001fc600078e0219 */
[----:B------:R-:W0:Y:S01]  /*0360*/  LDS R24, [R5+0x280] ;  /* 0x0002800005187984 */ /* 0x000e220000000800 */
[----:B-1----:R-:W-:-:S03]  /*0370*/  IMAD R12, R22, R13, R12 ;  /* 0x0000000d160c7224 */ /* 0x002fc600078e020c */
[----:B------:R-:W1:Y:S01]  /*0380*/  LDS R25, [R5+0x300] ;  /* 0x0003000005197984 */ /* 0x000e620000000800 */
[----:B--2---:R-:W-:-:S03]  /*0390*/  IMAD R12, R27, R14, R12 ;  /* 0x0000000e1b0c7224 */ /* 0x004fc600078e020c */
[----:B------:R-:W-:Y:S01]  /*03a0*/  LDS R22, [R5+0x480] ;  /* 0x0004800005167984 */ /* 0x000fe20000000800 */
[----:B---3--:R-:W-:-:S03]  /*03b0*/  IMAD R28, R28, R15, R12 ;  /* 0x0000000f1c1c7224 */ /* 0x008fc600078e020c */
[----:B------:R-:W2:Y:S01]  /*03c0*/  LDS.128 R12, [R17+0x20] ;  /* 0x00002000110c7984 */ /* 0x000ea20000000c00 */
[----:B----4-:R-:W-:-:S03]  /*03d0*/  IMAD R8, R8, R21, R28 ;  /* 0x0000001508087224 */ /* 0x010fc600078e021c */
[----:B------:R-:W3:Y:S04]  /*03e0*/  LDS R21, [R5+0x500] ;  /* 0x0005000005157984 */ /* 0x000ee80000000800 */
[----:B------:R-:W4:Y:S01]  /*03f0*/  LDS R28, [R5+0x580] ;  /* 0x00058000051c7984 */ /* 0x000f220000000800 */
[----:B0-----:R-:W-:-:S03]  /*0400*/  IMAD R8, R24, R9, R8 ;  /* 0x0000000918087224 */ /* 0x001fc600078e0208 */
[----:B------:R-:W-:Y:S01]  /*0410*/  LDS R24, [R5+0x780] ;  /* 0x0007800005187984 */ /* 0x000fe20000000800 */
[----:B-1----:R-:W-:-:S03]  /*0420*/  IMAD R8, R25, R10, R8 ;  /* 0x0000000a19087224 */ /* 0x002fc600078e0208 */
[----:B------:R-:W-:Y:S01]  /*0430*/  LDS R25, [R5+0x600] ;  /* 0x0006000005197984 */ /* 0x000fe20000000800 */
[----:B------:R-:W-:-:S03]  /*0440*/  IMAD R26, R26, R11, R8 ;  /* 0x0000000b1a1a7224 */ /* 0x000fc600078e0208 */
[----:B------:R-:W0:Y:S01]  /*0450*/  LDS.128 R8, [R17+0x30] ;  /* 0x0000300011087984 */ /* 0x000e220000000c00 */
[----:B--2---:R-:W-:-:S03]  /*0460*/  IMAD R12, R12, R23, R26 ;  /* 0x000000170c0c7224 */ /* 0x004fc600078e021a */
[----:B------:R-:W1:Y:S01]  /*0470*/  LDS R26, [R5+0x680] ;  /* 0x00068000051a7984 */ /* 0x000e620000000800 */
[----:B------:R-:W-:-:S03]  /*0480*/  IMAD R12, R22, R13, R12 ;  /* 0x0000000d160c7224 */ /* 0x000fc600078e020c */
[----:B------:R-:W2:Y:S01]  /*0490*/  LDS R23, [R5+0x700] ;  /* 0x0007000005177984 */ /* 0x000ea20000000800 */
[----:B---3--:R-:W-:-:S03]  /*04a0*/  IMAD R12, R21, R14, R12 ;  /* 0x0000000e150c7224 */ /* 0x008fc600078e020c */
[----:B------:R-:W-:Y:S01]  /*04b0*/  LDS R21, [R5+0x800] ;  /* 0x0008000005157984 */ /* 0x000fe20000000800 */
[----:B----4-:R-:W-:-:S03]  /*04c0*/  IMAD R28, R28, R15, R12 ;  /* 0x0000000f1c1c7224 */ /* 0x010fc600078e020c */
[----:B------:R-:W3:Y:S04]  /*04d0*/  LDS.128 R12, [R17+0x40] ;  /* 0x00004000110c7984 */ /* 0x000ee80000000c00 */
[----:B------:R-:W4:Y:S01]  /*04e0*/  LDS R22, [R5+0x880] ;  /* 0x0008800005167984 */ /* 0x000f220000000800 */
[----:B0-----:R-:W-:-:S03]  /*04f0*/  IMAD R8, R8, R25, R28 ;  /* 0x0000001908087224 */ /* 0x001fc600078e021c */
[----:B------:R-:W0:Y:S01]  /*0500*/  LDS R25, [R5+0x900] ;  /* 0x0009000005197984 */ /* 0x000e220000000800 */
[----:B-1----:R-:W-:-:S03]  /*0510*/  IMAD R8, R26, R9, R8 ;  /* 0x000000091a087224 */ /* 0x002fc600078e0208 */
[----:B------:R-:W1:Y:S01]  /*0520*/  LDS R26, [R5+0x980] ;  /* 0x00098000051a7984 */ /* 0x000e620000000800 */
[----:B--2---:R-:W-:-:S03]  /*0530*/  IMAD R8, R23, R10, R8 ;  /* 0x0000000a17087224 */ /* 0x004fc600078e0208 */
[----:B------:R-:W-:Y:S01]  /*0540*/  LDS R23, [R5+0xa00] ;  /* 0x000a000005177984 */ /* 0x000fe20000000800 */
[----:B------:R-:W-:-:S03]  /*0550*/  IMAD R24, R24, R11, R8 ;  /* 0x0000000b18187224 */ /* 0x000fc600078e0208 */
[----:B------:R-:W2:Y:S01]  /*0560*/  LDS.128 R8, [R17+0x50] ;  /* 0x0000500011087984 */ /* 0x000ea20000000c00 */
[----:B---3--:R-:W-:-:S03]  /*0570*/  IMAD R12, R12, R21, R24 ;  /* 0x000000150c0c7224 */ /* 0x008fc600078e0218 */
[----:B------:R-:W3:Y:S01]  /*0580*/  LDS R24, [R5+0xa80] ;  /* 0x000a800005187984 */ /* 0x000ee20000000800 */
[----:B----4-:R-:W-:-:S03]  /*0590*/  IMAD R12, R22, R13, R12 ;  /* 0x0000000d160c7224 */ /* 0x010fc600078e020c */
[----:B------:R-:W4:Y:S04]  /*05a0*/  LDS R21, [R5+0xb00] ;  /* 0x000b000005157984 */ /* 0x000f280000000800 */
[----:B------:R-:W5:Y:S04]  /*05b0*/  LDS R28, [R5+0xb80] ;  /* 0x000b8000051c7984 */ /* 0x000f680000000800 */
[----:B------:R-:W-:Y:S01]  /*05c0*/  LDS R22, [R5+0xc80] ;  /* 0x000c800005167984 */ /* 0x000fe20000000800 */
[----:B0-----:R-:W-:-:S03]  /*05d0*/  IMAD R12, R25, R14, R12 ;  /* 0x0000000e190c7224 */ /* 0x001fc600078e020c */
[----:B------:R-:W-:Y:S01]  /*05e0*/  LDS R25, [R5+0xc00] ;  /* 0x000c000005197984 */ /* 0x000fe20000000800 */
[----:B-1----:R-:W-:-:S03]  /*05f0*/  IMAD R26, R26, R15, R12 ;  /* 0x0000000f1a1a7224 */ /* 0x002fc600078e020c */
[----:B------:R-:W0:Y:S01]  /*0600*/  LDS.128 R12, [R17+0x60] ;  /* 0x00006000110c7984 */ /* 0x000e220000000c00 */
[----:B--2---:R-:W-:-:S03]  /*0610*/  IMAD R8, R8, R23, R26 ;  /* 0x0000001708087224 */ /* 0x004fc600078e021a */
[----:B------:R-:W1:Y:S01]  /*0620*/  LDS R23, [R5+0xd00] ;  /* 0x000d000005177984 */ /* 0x000e620000000800 */
[----:B---3--:R-:W-:-:S03]  /*0630*/  IMAD R8, R24, R9, R8 ;  /* 0x0000000918087224 */ /* 0x008fc600078e0208 */
[----:B------:R-:W2:Y:S01]  /*0640*/  LDS R24, [R5+0xd80] ;  /* 0x000d800005187984 */ /* 0x000ea20000000800 */
[----:B----4-:R-:W-:-:S03]  /*0650*/  IMAD R8, R21, R10, R8 ;  /* 0x0000000a15087224 */ /* 0x010fc600078e0208 */
[----:B------:R-:W-:Y:S01]  /*0660*/  LDS R21, [R5+0xe00] ;  /* 0x000e000005157984 */ /* 0x000fe20000000800 */
[----:B-----5:R-:W-:-:S03]  /*0670*/  IMAD R28, R28, R11, R8 ;  /* 0x0000000b1c1c7224 */ /* 0x020fc600078e0208 */
[----:B------:R-:W3:Y:S01]  /*0680*/  LDS.128 R8, [R17+0x70] ;  /* 0x0000700011087984 */ /* 0x000ee20000000c00 */
[----:B0-----:R-:W-:-:S03]  /*0690*/  IMAD R28, R12, R25, R28 ;  /* 0x000000190c1c7224 */ /* 0x001fc600078e021c */
[----:B------:R-:W0:Y:S04]  /*06a0*/  LDS R12, [R5+0xe80] ;  /* 0x000e8000050c7984 */ /* 0x000e280000000800 */
[----:B------:R-:W4:Y:S01]  /*06b0*/  LDS R25, [R5+0xf00] ;  /* 0x000f000005197984 */ /* 0x000f220000000800 */
[----:B------:R-:W-:-:S03]  /*06c0*/  IMAD R13, R22, R13, R28 ;  /* 0x0000000d160d7224 */ /* 0x000fc600078e021c */
[----:B------:R-:W5:Y:S01]  /*06d0*/  LDS R22, [R5+0xf80] ;  /* 0x000f800005167984 */ /* 0x000f620000000800 */
[----:B-1----:R-:W-:-:S04]  /*06e0*/  IMAD R13, R23, R14, R13 ;  /* 0x0000000e170d7224 */ /* 0x002fc800078e020d */
[----:B--2---:R-:W-:Y:S01]  /*06f0*/  IMAD R13, R24, R15, R13 ;  /* 0x0000000f180d7224 */ /* 0x004fe200078e020d */
[----:B------:R-:W-:-:S03]  /*0700*/  UISETP.NE.AND UP0, UPT, UR5, 0x20, UPT ;  /* 0x000000200500788c */ /* 0x000fc6000bf05270 */
[----:B---3--:R-:W-:Y:S01]  /*0710*/  IMAD R8, R8, R21, R13 ;  /* 0x0000001508087224 */ /* 0x008fe200078e020d */
[----:B------:R-:W-:Y:S01]  /*0720*/  BAR.SYNC.DEFER_BLOCKING 0x0 ;  /* 0x0000000000007b1d */ /* 0x000fe20000010000 */
[----:B------:R-:W-:Y:S02]  /*0730*/  IADD3 R0, P0, PT, R0, 0x80, RZ ;  /* 0x0000008000007810 */ /* 0x000fe40007f1e0ff */
[----:B------:R-:W-:Y:S02]  /*0740*/  IADD3 R2, PT, PT, R2, 0x8000, RZ ;  /* 0x0000800002027810 */ /* 0x000fe40007ffe0ff */
[----:B------:R-:W-:Y:S01]  /*0750*/  IADD3.X R3, PT, PT, RZ, R3, RZ, P0, !PT ;  /* 0x00000003ff037210 */ /* 0x000fe200007fe4ff */
[----:B------:R-:W-:Y:S01]  /*0760*/  UIADD3 UR4, UPT, UPT, UR4, 0x20, URZ ;  /* 0x0000002004047890 */ /* 0x000fe2000fffe0ff */
[----:B0-----:R-:W-:-:S04]  /*0770*/  IMAD R8, R12, R9, R8 ;  /* 0x000000090c087224 */ /* 0x001fc800078e0208 */
[----:B----4-:R-:W-:-:S04]  /*0780*/  IMAD R25, R25, R10, R8 ;  /* 0x0000000a19197224 */ /* 0x010fc800078e0208 */
[----:B-----5:R-:W-:Y:S01]  /*0790*/  IMAD R25, R22, R11, R25 ;  /* 0x0000000b16197224 */ /* 0x020fe200078e0219 */
[----:B------:R-:W-:Y:S06]  /*07a0*/  BRA.U UP0, `(.L_x_0) ;  /* 0xfffffff900847547 */ /* 0x000fec000b83ffff */
[----:B------:R-:W-:-:S04]  /*07b0*/  VIMNMX.U32 R19, PT, PT, R19, R20, !PT ;  /* 0x0000001413137248 */ /* 0x000fc80007fe0000 */
[----:B------:R-:W-:-:S13]  /*07c0*/  ISETP.GT.U32.AND P0, PT, R19, 0x3ff, PT ;  /* 0x000003ff1300780c */ /* 0x000fda0003f04070 */
[----:B------:R-:W-:Y:S05]  /*07d0*/  @P0 EXIT ;  /* 0x000000000000094d */ /* 0x000fea0003800000 */
[----:B------:R-:W0:Y:S01]  /*07e0*/  LDC.64 R2, c[0x0][0x390] ;  /* 0x0000e400ff027b82 */ /* 0x000e220000000a00 */
[----:B------:R-:W-:-:S05]  /*07f0*/  IADD3 R7, PT, PT, R20, R7, RZ ;  /* 0x0000000714077210 */ /* 0x000fca0007ffe0ff */
[----:B0-----:R-:W-:-:S05]  /*0800*/  IMAD.WIDE.U32 R2, R7, 0x4, R2 ;  /* 0x0000000407027825 */ /* 0x001fca00078e0002 */
[----:B------:R-:W-:Y:S01]  /*0810*/  STG.E desc[UR8][R2.64], R25 ;  /* 0x0000001902007986 */ /* 0x000fe2000c101908 */
[----:B------:R-:W-:Y:S05]  /*0820*/  EXIT ;  /* 0x000000000000794d */ /* 0x000fea0003800000 */
.L_x_1:
[----:B------:R-:W-:-:S00]  /*0830*/  BRA `(.L_x_1) ;  /* 0xfffffffc00fc7947 */ /* 0x000fc0000383ffff */
[----:B------:R-:W-:-:S00]  /*0840*/  NOP ;  /* 0x0000000000007918 */ /* 0x000fc00000000000 */
        /* <DEDUP_REMOVED lines=11> */
.L_x_2:


//--------------------- .nv.shared._Z9matrixMulPiS_S_ --------------------------
	.section	.nv.shared._Z9matrixMulPiS_S_,"aw",@nobits
	.sectionflags	@""
	.align	4
.nv.shared._Z9matrixMulPiS_S_:
	.zero		9216


//--------------------- .nv.shared.reserved.0     --------------------------
	.section	.nv.shared.reserved.0,"aw",@nobits
	.weak		__nv_reservedSMEM_offset_0_alias
	.size		__nv_reservedSMEM_offset_0_alias, 0, 64
	.other		__nv_reservedSMEM_offset_0_alias,@"STO_CUDA_RESERVED_SHARED STV_DEFAULT"
__nv_reservedSMEM_offset_0_alias:
	.zero		0
	.zero		64


//--------------------- .nv.constant0._Z9matrixMulPiS_S_ --------------------------
	.section	.nv.constant0._Z9matrixMulPiS_S_,"a",@progbits
	.sectionflags	@""
	.align	4
.nv.constant0._Z9matrixMulPiS_S_:
	.zero		920


//--------------------- SYMBOLS --------------------------

	.type		.nv.reservedSmem.offset0,@object
	.size		.nv.reservedSmem.offset0,0x4
	.type		.nv.reservedSmem.cap,@object
	.size		.nv.reservedSmem.cap,0x4
